//
// Generated by NVIDIA NVVM Compiler
//
// Compiler Build ID: CL-36424714
// Cuda compilation tools, release 13.0, V13.0.88
// Based on NVVM 20.0.0
//

.version 9.0
.target sm_100
.address_size 64

	// .globl	_Z13StencilKernelPfS_ii
// _ZZ13StencilKernelPfS_iiE11shared_data has been demoted

.visible .entry _Z13StencilKernelPfS_ii(
	.param .u64 .ptr .align 1 _Z13StencilKernelPfS_ii_param_0,
	.param .u64 .ptr .align 1 _Z13StencilKernelPfS_ii_param_1,
	.param .u32 _Z13StencilKernelPfS_ii_param_2,
	.param .u32 _Z13StencilKernelPfS_ii_param_3
)
{
	.reg .pred 	%p<22>;
	.reg .b32 	%r<37>;
	.reg .b32 	%f<15>;
	.reg .b64 	%rd<18>;
	// demoted variable
	.shared .align 4 .b8 _ZZ13StencilKernelPfS_iiE11shared_data[1296];
	ld.param.u64 	%rd4, [_Z13StencilKernelPfS_ii_param_0];
	ld.param.u64 	%rd3, [_Z13StencilKernelPfS_ii_param_1];
	ld.param.u32 	%r11, [_Z13StencilKernelPfS_ii_param_2];
	ld.param.u32 	%r12, [_Z13StencilKernelPfS_ii_param_3];
	cvta.to.global.u64 	%rd1, %rd4;
	mov.u32 	%r13, %ctaid.y;
	mov.u32 	%r1, %ntid.y;
	mov.u32 	%r2, %tid.y;
	mad.lo.s32 	%r3, %r13, %r1, %r2;
	mov.u32 	%r14, %ctaid.x;
	mov.u32 	%r4, %ntid.x;
	mov.u32 	%r5, %tid.x;
	mad.lo.s32 	%r6, %r14, %r4, %r5;
	setp.lt.s32 	%p2, %r3, %r11;
	setp.lt.s32 	%p3, %r6, %r12;
	and.pred  	%p1, %p2, %p3;
	mov.u32 	%r15, _ZZ13StencilKernelPfS_iiE11shared_data;
	mad.lo.s32 	%r16, %r2, 72, %r15;
	add.s32 	%r7, %r16, 72;
	shl.b32 	%r17, %r5, 2;
	add.s32 	%r8, %r7, %r17;
	not.pred 	%p4, %p1;
	@%p4 bra 	$L__BB0_2;
	mad.lo.s32 	%r19, %r12, %r3, %r6;
	mul.wide.s32 	%rd5, %r19, 4;
	add.s64 	%rd6, %rd1, %rd5;
	ld.global.f32 	%f1, [%rd6];
	st.shared.f32 	[%r8+4], %f1;
	bra.uni 	$L__BB0_3;
$L__BB0_2:
	mov.b32 	%r18, 0;
	st.shared.u32 	[%r8+4], %r18;
$L__BB0_3:
	setp.ne.s32 	%p5, %r5, 0;
	mul.lo.s32 	%r9, %r12, %r3;
	cvt.s64.s32 	%rd7, %r9;
	cvt.s64.s32 	%rd8, %r6;
	add.s64 	%rd9, %rd8, %rd7;
	shl.b64 	%rd10, %rd9, 2;
	add.s64 	%rd2, %rd1, %rd10;
	@%p5 bra 	$L__BB0_7;
	setp.ge.s32 	%p6, %r3, %r11;
	setp.lt.s32 	%p7, %r6, 1;
	or.pred  	%p8, %p7, %p6;
	@%p8 bra 	$L__BB0_6;
	ld.global.f32 	%f2, [%rd2+-4];
	st.shared.f32 	[%r7], %f2;
	bra.uni 	$L__BB0_7;
$L__BB0_6:
	mov.b32 	%r20, 0;
	st.shared.u32 	[%r7], %r20;
$L__BB0_7:
	add.s32 	%r21, %r4, -1;
	setp.ne.s32 	%p9, %r5, %r21;
	@%p9 bra 	$L__BB0_11;
	setp.ge.s32 	%p10, %r3, %r11;
	add.s32 	%r22, %r6, 1;
	setp.ge.s32 	%p11, %r22, %r12;
	or.pred  	%p12, %p10, %p11;
	@%p12 bra 	$L__BB0_10;
	ld.global.f32 	%f3, [%rd2+4];
	st.shared.f32 	[%r8+8], %f3;
	bra.uni 	$L__BB0_11;
$L__BB0_10:
	mov.b32 	%r23, 0;
	st.shared.u32 	[%r8+8], %r23;
$L__BB0_11:
	setp.ne.s32 	%p13, %r2, 0;
	@%p13 bra 	$L__BB0_15;
	setp.ge.s32 	%p14, %r6, %r12;
	setp.eq.s32 	%p15, %r3, 0;
	or.pred  	%p16, %p15, %p14;
	@%p16 bra 	$L__BB0_14;
	add.s32 	%r28, %r3, -1;
	mad.lo.s32 	%r29, %r12, %r28, %r6;
	mul.wide.s32 	%rd11, %r29, 4;
	add.s64 	%rd12, %rd1, %rd11;
	ld.global.f32 	%f4, [%rd12];
	add.s32 	%r32, %r15, %r17;
	st.shared.f32 	[%r32+4], %f4;
	bra.uni 	$L__BB0_15;
$L__BB0_14:
	add.s32 	%r26, %r15, %r17;
	mov.b32 	%r27, 0;
	st.shared.u32 	[%r26+4], %r27;
$L__BB0_15:
	add.s32 	%r33, %r1, -1;
	setp.ne.s32 	%p17, %r2, %r33;
	@%p17 bra 	$L__BB0_19;
	setp.ge.s32 	%p18, %r6, %r12;
	add.s32 	%r10, %r3, 1;
	setp.ge.s32 	%p19, %r10, %r11;
	or.pred  	%p20, %p19, %p18;
	@%p20 bra 	$L__BB0_18;
	mad.lo.s32 	%r35, %r12, %r10, %r6;
	mul.wide.s32 	%rd13, %r35, 4;
	add.s64 	%rd14, %rd1, %rd13;
	ld.global.f32 	%f5, [%rd14];
	st.shared.f32 	[%r8+76], %f5;
	bra.uni 	$L__BB0_19;
$L__BB0_18:
	mov.b32 	%r34, 0;
	st.shared.u32 	[%r8+76], %r34;
$L__BB0_19:
	bar.sync 	0;
	@%p4 bra 	$L__BB0_21;
	ld.shared.f32 	%f6, [%r8+4];
	ld.shared.f32 	%f7, [%r8+-68];
	add.f32 	%f8, %f6, %f7;
	ld.shared.f32 	%f9, [%r8+76];
	add.f32 	%f10, %f8, %f9;
	ld.shared.f32 	%f11, [%r8];
	add.f32 	%f12, %f10, %f11;
	ld.shared.f32 	%f13, [%r8+8];
	add.f32 	%f14, %f12, %f13;
	add.s32 	%r36, %r9, %r6;
	cvta.to.global.u64 	%rd15, %rd3;
	mul.wide.s32 	%rd16, %r36, 4;
	add.s64 	%rd17, %rd15, %rd16;
	st.global.f32 	[%rd17], %f14;
$L__BB0_21:
	ret;

}


// ===== COMPILED SASS (sm_100) =====

	.target	sm_100

	.elftype	@"ET_EXEC"


//--------------------- .note.nv.tkinfo           --------------------------
	.section	.note.nv.tkinfo,"",@"SHT_NOTE"
	.sectionflags	@"SHF_NOTE_NV_TKINFO"
	.tkinfo
        /*0018*/ 	.word	0x00000002
        /*0030*/ 	.string	""
        /*0030*/ 	.string	"ptxas"
        /*0030*/ 	.string	"Cuda compilation tools, release 13.0, V13.0.88"
        /*0030*/ 	.string	"Build cuda_13.0.r13.0/compiler.36424714_0"
        /*0030*/ 	.string	"-arch sm_100 -m 64 "



//--------------------- .note.nv.cuinfo           --------------------------
	.section	.note.nv.cuinfo,"",@"SHT_NOTE"
	.sectionflags	@"SHF_NOTE_NV_CUINFO"
        /*0018*/ 	.short	0x0002
        /*001a*/ 	.short	0x0064
        /*001c*/ 	.short	0x0082
	.zero		2


//--------------------- .nv.info                  --------------------------
	.section	.nv.info,"",@"SHT_CUDA_INFO"
	.align	4


	//----- nvinfo : EIATTR_REGCOUNT
	.align		4
        /*0000*/ 	.byte	0x04, 0x2f
        /*0002*/ 	.short	(.L_1 - .L_0)
	.align		4
.L_0:
        /*0004*/ 	.word	index@(_Z13StencilKernelPfS_ii)
        /*0008*/ 	.word	0x00000014


	//----- nvinfo : EIATTR_FRAME_SIZE
	.align		4
.L_1:
        /*000c*/ 	.byte	0x04, 0x11
        /*000e*/ 	.short	(.L_3 - .L_2)
	.align		4
.L_2:
        /*0010*/ 	.word	index@(_Z13StencilKernelPfS_ii)
        /*0014*/ 	.word	0x00000000


	//----- nvinfo : EIATTR_MIN_STACK_SIZE
	.align		4
.L_3:
        /*0018*/ 	.byte	0x04, 0x12
        /*001a*/ 	.short	(.L_5 - .L_4)
	.align		4
.L_4:
        /*001c*/ 	.word	index@(_Z13StencilKernelPfS_ii)
        /*0020*/ 	.word	0x00000000
.L_5:


//--------------------- .nv.compat                --------------------------
	.section	.nv.compat,"",@"SHT_CUDA_COMPAT_INFO"
	.align	4
        /*0000*/ 	.byte	0x02, 0x09, 0x00, 0x00, 0x02, 0x02, 0x01, 0x00, 0x02, 0x05, 0x05, 0x00, 0x03, 0x07, 0x01, 0x01
        /*0010*/ 	.byte	0x02, 0x03, 0x00, 0x00, 0x02, 0x06, 0x01, 0x00, 0x04, 0x0b, 0x08, 0x00, 0x09, 0x00, 0x00, 0x00
        /*0020*/ 	.byte	0x00, 0x00, 0x00, 0x00


//--------------------- .nv.info._Z13StencilKernelPfS_ii --------------------------
	.section	.nv.info._Z13StencilKernelPfS_ii,"",@"SHT_CUDA_INFO"
	.sectionflags	@""
	.align	4


	//----- nvinfo : EIATTR_CUDA_API_VERSION
	.align		4
        /*0000*/ 	.byte	0x04, 0x37
        /*0002*/ 	.short	(.L_7 - .L_6)
.L_6:
        /*0004*/ 	.word	0x00000082


	//----- nvinfo : EIATTR_KPARAM_INFO
	.align		4
.L_7:
        /*0008*/ 	.byte	0x04, 0x17
        /*000a*/ 	.short	(.L_9 - .L_8)
.L_8:
        /*000c*/ 	.word	0x00000000
        /*0010*/ 	.short	0x0003
        /*0012*/ 	.short	0x0014
        /*0014*/ 	.byte	0x00, 0xf0, 0x11, 0x00


	//----- nvinfo : EIATTR_KPARAM_INFO
	.align		4
.L_9:
        /*0018*/ 	.byte	0x04, 0x17
        /*001a*/ 	.short	(.L_11 - .L_10)
.L_10:
        /*001c*/ 	.word	0x00000000
        /*0020*/ 	.short	0x0002
        /*0022*/ 	.short	0x0010
        /*0024*/ 	.byte	0x00, 0xf0, 0x11, 0x00


	//----- nvinfo : EIATTR_KPARAM_INFO
	.align		4
.L_11:
        /*0028*/ 	.byte	0x04, 0x17
        /*002a*/ 	.short	(.L_13 - .L_12)
.L_12:
        /*002c*/ 	.word	0x00000000
        /*0030*/ 	.short	0x0001
        /*0032*/ 	.short	0x0008
        /*0034*/ 	.byte	0x00, 0xf5, 0x21, 0x00


	//----- nvinfo : EIATTR_KPARAM_INFO
	.align		4
.L_13:
        /*0038*/ 	.byte	0x04, 0x17
        /*003a*/ 	.short	(.L_15 - .L_14)
.L_14:
        /*003c*/ 	.word	0x00000000
        /*0040*/ 	.short	0x0000
        /*0042*/ 	.short	0x0000
        /*0044*/ 	.byte	0x00, 0xf5, 0x21, 0x00


	//----- nvinfo : EIATTR_SPARSE_MMA_MASK
	.align		4
.L_15:
        /*0048*/ 	.byte	0x03, 0x50
        /*004a*/ 	.short	0x0000


	//----- nvinfo : EIATTR_MAXREG_COUNT
	.align		4
        /*004c*/ 	.byte	0x03, 0x1b
        /*004e*/ 	.short	0x00ff


	//----- nvinfo : EIATTR_NUM_BARRIERS
	.align		4
        /*0050*/ 	.byte	0x02, 0x4c
        /*0052*/ 	.byte	0x01
	.zero		1


	//----- nvinfo : EIATTR_MERCURY_ISA_VERSION
	.align		4
        /*0054*/ 	.byte	0x03, 0x5f
        /*0056*/ 	.short	0x0101


	//----- nvinfo : EIATTR_VRC_CTA_INIT_COUNT
	.align		4
        /*0058*/ 	.byte	0x02, 0x4a
	.zero		1
	.zero		1


	//----- nvinfo : EIATTR_EXIT_INSTR_OFFSETS
	.align		4
        /*005c*/ 	.byte	0x04, 0x1c
        /*005e*/ 	.short	(.L_17 - .L_16)


	//   ....[0]....
.L_16:
        /*0060*/ 	.word	0x00000590


	//   ....[1]....
        /*0064*/ 	.word	0x00000670


	//----- nvinfo : EIATTR_CRS_STACK_SIZE
	.align		4
.L_17:
        /*0068*/ 	.byte	0x04, 0x1e
        /*006a*/ 	.short	(.L_19 - .L_18)
.L_18:
        /*006c*/ 	.word	0x00000000


	//----- nvinfo : EIATTR_CBANK_PARAM_SIZE
	.align		4
.L_19:
        /*0070*/ 	.byte	0x03, 0x19
        /*0072*/ 	.short	0x0018


	//----- nvinfo : EIATTR_PARAM_CBANK
	.align		4
        /*0074*/ 	.byte	0x04, 0x0a
        /*0076*/ 	.short	(.L_21 - .L_20)
	.align		4
.L_20:
        /*0078*/ 	.word	index@(.nv.constant0._Z13StencilKernelPfS_ii)
        /*007c*/ 	.short	0x0380
        /*007e*/ 	.short	0x0018


	//----- nvinfo : EIATTR_SW_WAR
	.align		4
.L_21:
        /*0080*/ 	.byte	0x04, 0x36
        /*0082*/ 	.short	(.L_23 - .L_22)
.L_22:
        /*0084*/ 	.word	0x00000008
.L_23:


//--------------------- .nv.callgraph             --------------------------
	.section	.nv.callgraph,"",@"SHT_CUDA_CALLGRAPH"
	.align	4
	.sectionentsize	8
	.align		4
        /*0000*/ 	.word	0x00000000
	.align		4
        /*0004*/ 	.word	0xffffffff
	.align		4
        /*0008*/ 	.word	0x00000000
	.align		4
        /*000c*/ 	.word	0xfffffffe
	.align		4
        /*0010*/ 	.word	0x00000000
	.align		4
        /*0014*/ 	.word	0xfffffffd
	.align		4
        /*0018*/ 	.word	0x00000000
	.align		4
        /*001c*/ 	.word	0xfffffffc


//--------------------- .text._Z13StencilKernelPfS_ii --------------------------
	.section	.text._Z13StencilKernelPfS_ii,"ax",@progbits
	.align	128
        .global         _Z13StencilKernelPfS_ii
        .type           _Z13StencilKernelPfS_ii,@function
        .size           _Z13StencilKernelPfS_ii,(.L_x_13 - _Z13StencilKernelPfS_ii)
        .other          _Z13StencilKernelPfS_ii,@"STO_CUDA_ENTRY STV_DEFAULT"
_Z13StencilKernelPfS_ii:
.text._Z13StencilKernelPfS_ii:
[----:B------:R-:W-:Y:S01]  /*0000*/  LDC R1, c[0x0][0x37c] ;  /* 0x0000df00ff017b82 */ /* 0x000fe20000000800 */
[----:B------:R-:W0:Y:S07]  /*0010*/  S2R R6, SR_TID.X ;  /* 0x0000000000067919 */ /* 0x000e2e0000002100 */
[----:B------:R-:W1:Y:S01]  /*0020*/  LDC R7, c[0x0][0x364] ;  /* 0x0000d900ff077b82 */ /* 0x000e620000000800 */
[----:B------:R-:W2:Y:S01]  /*0030*/  LDCU.64 UR6, c[0x0][0x390] ;  /* 0x00007200ff0677ac */ /* 0x000ea20008000a00 */
[----:B------:R-:W1:Y:S06]  /*0040*/  S2R R2, SR_TID.Y ;  /* 0x0000000000027919 */ /* 0x000e6c0000002200 */
[----:B------:R-:W-:Y:S08]  /*0050*/  S2UR UR5, SR_CTAID.X ;  /* 0x00000000000579c3 */ /* 0x000ff00000002500 */
[----:B------:R-:W1:Y:S01]  /*0060*/  S2UR UR4, SR_CTAID.Y ;  /* 0x00000000000479c3 */ /* 0x000e620000002600 */
[----:B------:R-:W3:Y:S01]  /*0070*/  S2R R11, SR_CgaCtaId ;  /* 0x00000000000b7919 */ /* 0x000ee20000008800 */
[----:B------:R-:W-:Y:S01]  /*0080*/  MOV R4, 0x400 ;  /* 0x0000040000047802 */ /* 0x000fe20000000f00 */
[----:B------:R-:W4:Y:S05]  /*0090*/  LDCU.64 UR8, c[0x0][0x380] ;  /* 0x00007000ff0877ac */ /* 0x000f2a0008000a00 */
[----:B------:R-:W0:Y:S01]  /*00a0*/  LDC R17, c[0x0][0x360] ;  /* 0x0000d800ff117b82 */ /* 0x000e220000000800 */
[----:B-1----:R-:W-:-:S02]  /*00b0*/  IMAD R3, R7, UR4, R2 ;  /* 0x0000000407037c24 */ /* 0x002fc4000f8e0202 */
[----:B0-----:R-:W-:Y:S01]  /*00c0*/  IMAD R0, R17, UR5, R6 ;  /* 0x0000000511007c24 */ /* 0x001fe2000f8e0206 */
[----:B------:R-:W0:Y:S04]  /*00d0*/  LDCU.64 UR4, c[0x0][0x358] ;  /* 0x00006b00ff0477ac */ /* 0x000e280008000a00 */
[----:B--2---:R-:W-:-:S04]  /*00e0*/  ISETP.GE.AND P0, PT, R0, UR7, PT ;  /* 0x0000000700007c0c */ /* 0x004fc8000bf06270 */
[----:B------:R-:W-:-:S13]  /*00f0*/  ISETP.LT.AND P0, PT, R3, UR6, !P0 ;  /* 0x0000000603007c0c */ /* 0x000fda000c701270 */
[----:B------:R-:W1:Y:S01]  /*0100*/  @P0 LDC.64 R8, c[0x0][0x380] ;  /* 0x0000e000ff080b82 */ /* 0x000e620000000a00 */
[----:B------:R-:W-:-:S04]  /*0110*/  @P0 IMAD R5, R3, UR7, R0 ;  /* 0x0000000703050c24 */ /* 0x000fc8000f8e0200 */
[----:B-1----:R-:W-:-:S05]  /*0120*/  @P0 IMAD.WIDE R8, R5, 0x4, R8 ;  /* 0x0000000405080825 */ /* 0x002fca00078e0208 */
[----:B0-----:R0:W2:Y:S01]  /*0130*/  @P0 LDG.E R15, desc[UR4][R8.64] ;  /* 0x00000004080f0981 */ /* 0x0010a2000c1e1900 */
[----:B---3--:R-:W-:Y:S01]  /*0140*/  LEA R11, R11, R4, 0x18 ;  /* 0x000000040b0b7211 */ /* 0x008fe200078ec0ff */
[----:B------:R-:W-:Y:S01]  /*0150*/  IMAD R5, R3, UR7, RZ ;  /* 0x0000000703057c24 */ /* 0x000fe2000f8e02ff */
[----:B------:R-:W-:Y:S01]  /*0160*/  SHF.R.S32.HI R10, RZ, 0x1f, R0 ;  /* 0x0000001fff0a7819 */ /* 0x000fe20000011400 */
[----:B------:R-:W-:Y:S02]  /*0170*/  BSSY.RECONVERGENT B0, `(.L_x_0) ;  /* 0x0000012000007945 */ /* 0x000fe40003800200 */
[----:B------:R-:W-:-:S04]  /*0180*/  IMAD R13, R2, 0x48, R11 ;  /* 0x00000048020d7824 */ /* 0x000fc800078e020b */
[----:B------:R-:W-:Y:S01]  /*0190*/  IMAD R4, R6, 0x4, R13 ;  /* 0x0000000406047824 */ /* 0x000fe200078e020d */
[----:B0-----:R-:W-:-:S04]  /*01a0*/  IADD3 R9, P1, PT, R0, R5, RZ ;  /* 0x0000000500097210 */ /* 0x001fc80007f3e0ff */
[----:B------:R-:W-:Y:S02]  /*01b0*/  LEA.HI.X.SX32 R10, R5, R10, 0x1, P1 ;  /* 0x0000000a050a7211 */ /* 0x000fe400008f0eff */
[----:B------:R-:W-:Y:S02]  /*01c0*/  ISETP.NE.AND P1, PT, R6, RZ, PT ;  /* 0x000000ff0600720c */ /* 0x000fe40003f25270 */
[----:B----4-:R-:W-:-:S04]  /*01d0*/  LEA R8, P2, R9, UR8, 0x2 ;  /* 0x0000000809087c11 */ /* 0x010fc8000f8410ff */
[----:B------:R-:W-:Y:S01]  /*01e0*/  LEA.HI.X R9, R9, UR9, R10, 0x2, P2 ;  /* 0x0000000909097c11 */ /* 0x000fe200090f140a */
[----:B--2---:R0:W-:Y:S04]  /*01f0*/  @P0 STS [R4+0x4c], R15 ;  /* 0x00004c0f04000388 */ /* 0x0041e80000000800 */
[----:B------:R0:W-:Y:S02]  /*0200*/  @!P0 STS [R4+0x4c], RZ ;  /* 0x00004cff04008388 */ /* 0x0001e40000000800 */
[----:B------:R-:W-:Y:S05]  /*0210*/  @P1 BRA `(.L_x_1) ;  /* 0x00000000001c1947 */ /* 0x000fea0003800000 */
[----:B------:R-:W-:-:S04]  /*0220*/  ISETP.GE.AND P1, PT, R3, UR6, PT ;  /* 0x0000000603007c0c */ /* 0x000fc8000bf26270 */
[----:B------:R-:W-:-:S13]  /*0230*/  ISETP.LT.OR P1, PT, R0, 0x1, P1 ;  /* 0x000000010000780c */ /* 0x000fda0000f21670 */
[----:B------:R-:W-:Y:S05]  /*0240*/  @P1 BRA `(.L_x_2) ;  /* 0x00000000000c1947 */ /* 0x000fea0003800000 */
[----:B------:R-:W2:Y:S04]  /*0250*/  LDG.E R10, desc[UR4][R8.64+-0x4] ;  /* 0xfffffc04080a7981 */ /* 0x000ea8000c1e1900 */
[----:B--2---:R1:W-:Y:S01]  /*0260*/  STS [R13+0x48], R10 ;  /* 0x0000480a0d007388 */ /* 0x0043e20000000800 */
[----:B------:R-:W-:Y:S05]  /*0270*/  BRA `(.L_x_1) ;  /* 0x0000000000047947 */ /* 0x000fea0003800000 */
.L_x_2:
[----:B------:R2:W-:Y:S02]  /*0280*/  STS [R13+0x48], RZ ;  /* 0x000048ff0d007388 */ /* 0x0005e40000000800 */
.L_x_1:
[----:B------:R-:W-:Y:S05]  /*0290*/  BSYNC.RECONVERGENT B0 ;  /* 0x0000000000007941 */ /* 0x000fea0003800200 */
.L_x_0:
[----:B-12---:R-:W-:Y:S01]  /*02a0*/  VIADD R13, R17, 0xffffffff ;  /* 0xffffffff110d7836 */ /* 0x006fe20000000000 */
[----:B------:R-:W-:Y:S04]  /*02b0*/  BSSY.RECONVERGENT B0, `(.L_x_3) ;  /* 0x000000b000007945 */ /* 0x000fe80003800200 */
[----:B------:R-:W-:-:S13]  /*02c0*/  ISETP.NE.AND P1, PT, R6, R13, PT ;  /* 0x0000000d0600720c */ /* 0x000fda0003f25270 */
[----:B------:R-:W-:Y:S05]  /*02d0*/  @P1 BRA `(.L_x_4) ;  /* 0x0000000000201947 */ /* 0x000fea0003800000 */
[----:B------:R-:W-:-:S05]  /*02e0*/  VIADD R10, R0, 0x1 ;  /* 0x00000001000a7836 */ /* 0x000fca0000000000 */
[----:B------:R-:W-:-:S04]  /*02f0*/  ISETP.GE.AND P1, PT, R10, UR7, PT ;  /* 0x000000070a007c0c */ /* 0x000fc8000bf26270 */
[----:B------:R-:W-:-:S13]  /*0300*/  ISETP.GE.OR P1, PT, R3, UR6, P1 ;  /* 0x0000000603007c0c */ /* 0x000fda0008f26670 */
[----:B------:R-:W-:Y:S05]  /*0310*/  @P1 BRA `(.L_x_5) ;  /* 0x00000000000c1947 */ /* 0x000fea0003800000 */
[----:B------:R-:W2:Y:S04]  /*0320*/  LDG.E R9, desc[UR4][R8.64+0x4] ;  /* 0x0000040408097981 */ /* 0x000ea8000c1e1900 */
[----:B--2---:R2:W-:Y:S01]  /*0330*/  STS [R4+0x50], R9 ;  /* 0x0000500904007388 */ /* 0x0045e20000000800 */
[----:B------:R-:W-:Y:S05]  /*0340*/  BRA `(.L_x_4) ;  /* 0x0000000000047947 */ /* 0x000fea0003800000 */
.L_x_5:
[----:B------:R1:W-:Y:S02]  /*0350*/  STS [R4+0x50], RZ ;  /* 0x000050ff04007388 */ /* 0x0003e40000000800 */
.L_x_4:
[----:B------:R-:W-:Y:S05]  /*0360*/  BSYNC.RECONVERGENT B0 ;  /* 0x0000000000007941 */ /* 0x000fea0003800200 */
.L_x_3:
[----:B------:R-:W-:Y:S01]  /*0370*/  ISETP.NE.AND P1, PT, R2, RZ, PT ;  /* 0x000000ff0200720c */ /* 0x000fe20003f25270 */
[----:B------:R-:W-:-:S12]  /*0380*/  BSSY.RECONVERGENT B0, `(.L_x_6) ;  /* 0x000000f000007945 */ /* 0x000fd80003800200 */
[----:B------:R-:W-:Y:S05]  /*0390*/  @P1 BRA `(.L_x_7) ;  /* 0x0000000000341947 */ /* 0x000fea0003800000 */
[----:B------:R-:W-:-:S04]  /*03a0*/  ISETP.GE.AND P1, PT, R0, UR7, PT ;  /* 0x0000000700007c0c */ /* 0x000fc8000bf26270 */
[----:B------:R-:W-:-:S13]  /*03b0*/  ISETP.EQ.OR P1, PT, R3, RZ, P1 ;  /* 0x000000ff0300720c */ /* 0x000fda0000f22670 */
[----:B------:R-:W-:Y:S05]  /*03c0*/  @P1 BRA `(.L_x_8) ;  /* 0x0000000000201947 */ /* 0x000fea0003800000 */
[----:B--2---:R-:W2:Y:S01]  /*03d0*/  LDC.64 R8, c[0x0][0x380] ;  /* 0x0000e000ff087b82 */ /* 0x004ea20000000a00 */
[----:B------:R-:W-:-:S05]  /*03e0*/  IADD3 R13, PT, PT, R3, -0x1, RZ ;  /* 0xffffffff030d7810 */ /* 0x000fca0007ffe0ff */
[----:B------:R-:W-:-:S04]  /*03f0*/  IMAD R13, R13, UR7, R0 ;  /* 0x000000070d0d7c24 */ /* 0x000fc8000f8e0200 */
[----:B--2---:R-:W-:-:S06]  /*0400*/  IMAD.WIDE R8, R13, 0x4, R8 ;  /* 0x000000040d087825 */ /* 0x004fcc00078e0208 */
[----:B------:R-:W2:Y:S01]  /*0410*/  LDG.E R8, desc[UR4][R8.64] ;  /* 0x0000000408087981 */ /* 0x000ea2000c1e1900 */
[----:B------:R-:W-:-:S05]  /*0420*/  IMAD R11, R6, 0x4, R11 ;  /* 0x00000004060b7824 */ /* 0x000fca00078e020b */
[----:B--2---:R3:W-:Y:S01]  /*0430*/  STS [R11+0x4], R8 ;  /* 0x000004080b007388 */ /* 0x0047e20000000800 */
[----:B------:R-:W-:Y:S05]  /*0440*/  BRA `(.L_x_7) ;  /* 0x0000000000087947 */ /* 0x000fea0003800000 */
.L_x_8:
[----:B------:R-:W-:-:S05]  /*0450*/  IMAD R6, R6, 0x4, R11 ;  /* 0x0000000406067824 */ /* 0x000fca00078e020b */
[----:B------:R4:W-:Y:S02]  /*0460*/  STS [R6+0x4], RZ ;  /* 0x000004ff06007388 */ /* 0x0009e40000000800 */
.L_x_7:
[----:B------:R-:W-:Y:S05]  /*0470*/  BSYNC.RECONVERGENT B0 ;  /* 0x0000000000007941 */ /* 0x000fea0003800200 */
.L_x_6:
[----:B------:R-:W-:Y:S01]  /*0480*/  IADD3 R7, PT, PT, R7, -0x1, RZ ;  /* 0xffffffff07077810 */ /* 0x000fe20007ffe0ff */
[----:B------:R-:W-:Y:S03]  /*0490*/  BSSY.RECONVERGENT B0, `(.L_x_9) ;  /* 0x000000e000007945 */ /* 0x000fe60003800200 */
[----:B------:R-:W-:-:S13]  /*04a0*/  ISETP.NE.AND P1, PT, R2, R7, PT ;  /* 0x000000070200720c */ /* 0x000fda0003f25270 */
[----:B------:R-:W-:Y:S05]  /*04b0*/  @P1 BRA `(.L_x_10) ;  /* 0x00000000002c1947 */ /* 0x000fea0003800000 */
[----:B------:R-:W-:Y:S01]  /*04c0*/  VIADD R7, R3, 0x1 ;  /* 0x0000000103077836 */ /* 0x000fe20000000000 */
[----:B------:R-:W-:-:S04]  /*04d0*/  ISETP.GE.AND P1, PT, R0, UR7, PT ;  /* 0x0000000700007c0c */ /* 0x000fc8000bf26270 */
[----:B------:R-:W-:-:S13]  /*04e0*/  ISETP.GE.OR P1, PT, R7, UR6, P1 ;  /* 0x0000000607007c0c */ /* 0x000fda0008f26670 */
[----:B------:R-:W-:Y:S05]  /*04f0*/  @P1 BRA `(.L_x_11) ;  /* 0x0000000000181947 */ /* 0x000fea0003800000 */
[----:B------:R-:W5:Y:S01]  /*0500*/  LDC.64 R2, c[0x0][0x380] ;  /* 0x0000e000ff027b82 */ /* 0x000f620000000a00 */
[----:B------:R-:W-:-:S04]  /*0510*/  IMAD R7, R7, UR7, R0 ;  /* 0x0000000707077c24 */ /* 0x000fc8000f8e0200 */
[----:B-----5:R-:W-:-:S06]  /*0520*/  IMAD.WIDE R2, R7, 0x4, R2 ;  /* 0x0000000407027825 */ /* 0x020fcc00078e0202 */
[----:B------:R-:W5:Y:S04]  /*0530*/  LDG.E R3, desc[UR4][R2.64] ;  /* 0x0000000402037981 */ /* 0x000f68000c1e1900 */
[----:B-----5:R0:W-:Y:S01]  /*0540*/  STS [R4+0x94], R3 ;  /* 0x0000940304007388 */ /* 0x0201e20000000800 */
[----:B------:R-:W-:Y:S05]  /*0550*/  BRA `(.L_x_10) ;  /* 0x0000000000047947 */ /* 0x000fea0003800000 */
.L_x_11:
[----:B------:R0:W-:Y:S02]  /*0560*/  STS [R4+0x94], RZ ;  /* 0x000094ff04007388 */ /* 0x0001e40000000800 */
.L_x_10:
[----:B------:R-:W-:Y:S05]  /*0570*/  BSYNC.RECONVERGENT B0 ;  /* 0x0000000000007941 */ /* 0x000fea0003800200 */
.L_x_9:
[----:B------:R-:W-:Y:S06]  /*0580*/  BAR.SYNC.DEFER_BLOCKING 0x0 ;  /* 0x0000000000007b1d */ /* 0x000fec0000010000 */
[----:B------:R-:W-:Y:S05]  /*0590*/  @!P0 EXIT ;  /* 0x000000000000894d */ /* 0x000fea0003800000 */
[----:B----4-:R-:W-:Y:S01]  /*05a0*/  LDS R6, [R4+0x4c] ;  /* 0x00004c0004067984 */ /* 0x010fe20000000800 */
[----:B0-----:R-:W0:Y:S01]  /*05b0*/  LDC.64 R2, c[0x0][0x388] ;  /* 0x0000e200ff027b82 */ /* 0x001e220000000a00 */
[----:B------:R-:W-:Y:S02]  /*05c0*/  IADD3 R5, PT, PT, R0, R5, RZ ;  /* 0x0000000500057210 */ /* 0x000fe40007ffe0ff */
[----:B------:R-:W4:Y:S04]  /*05d0*/  LDS R7, [R4+0x4] ;  /* 0x0000040004077984 */ /* 0x000f280000000800 */
[----:B--2---:R-:W2:Y:S04]  /*05e0*/  LDS R9, [R4+0x94] ;  /* 0x0000940004097984 */ /* 0x004ea80000000800 */
[----:B---3--:R-:W3:Y:S04]  /*05f0*/  LDS R11, [R4+0x48] ;  /* 0x00004800040b7984 */ /* 0x008ee80000000800 */
[----:B------:R-:W5:Y:S01]  /*0600*/  LDS R13, [R4+0x50] ;  /* 0x00005000040d7984 */ /* 0x000f620000000800 */
[----:B0-----:R-:W-:-:S04]  /*0610*/  IMAD.WIDE R2, R5, 0x4, R2 ;  /* 0x0000000405027825 */ /* 0x001fc800078e0202 */
[----:B----4-:R-:W-:-:S04]  /*0620*/  FADD R6, R6, R7 ;  /* 0x0000000706067221 */ /* 0x010fc80000000000 */
[----:B--2---:R-:W-:-:S04]  /*0630*/  FADD R6, R6, R9 ;  /* 0x0000000906067221 */ /* 0x004fc80000000000 */
[----:B---3--:R-:W-:-:S04]  /*0640*/  FADD R6, R6, R11 ;  /* 0x0000000b06067221 */ /* 0x008fc80000000000 */
[----:B-----5:R-:W-:-:S05]  /*0650*/  FADD R13, R6, R13 ;  /* 0x0000000d060d7221 */ /* 0x020fca0000000000 */
[----:B------:R-:W-:Y:S01]  /*0660*/  STG.E desc[UR4][R2.64], R13 ;  /* 0x0000000d02007986 */ /* 0x000fe2000c101904 */
[----:B------:R-:W-:Y:S05]  /*0670*/  EXIT ;  /* 0x000000000000794d */ /* 0x000fea0003800000 */
.L_x_12:
[----:B------:R-:W-:-:S00]  /*0680*/  BRA `(.L_x_12) ;  /* 0xfffffffc00fc7947 */ /* 0x000fc0000383ffff */
[----:B------:R-:W-:-:S00]  /*0690*/  NOP ;  /* 0x0000000000007918 */ /* 0x000fc00000000000 */
        /* <DEDUP_REMOVED lines=14> */
.L_x_13:


//--------------------- .nv.shared._Z13StencilKernelPfS_ii --------------------------
	.section	.nv.shared._Z13StencilKernelPfS_ii,"aw",@nobits
	.sectionflags	@""
	.align	4
.nv.shared._Z13StencilKernelPfS_ii:
	.zero		2320


//--------------------- .nv.shared.reserved.0     --------------------------
	.section	.nv.shared.reserved.0,"aw",@nobits
	.weak		__nv_reservedSMEM_offset_0_alias
	.size		__nv_reservedSMEM_offset_0_alias, 0, 64
	.other		__nv_reservedSMEM_offset_0_alias,@"STO_CUDA_RESERVED_SHARED STV_DEFAULT"
__nv_reservedSMEM_offset_0_alias:
	.zero		0
	.zero		64


//--------------------- .nv.constant0._Z13StencilKernelPfS_ii --------------------------
	.section	.nv.constant0._Z13StencilKernelPfS_ii,"a",@progbits
	.sectionflags	@""
	.align	4
.nv.constant0._Z13StencilKernelPfS_ii:
	.zero		920


//--------------------- SYMBOLS --------------------------

	.type		.nv.reservedSmem.offset0,@object
	.size		.nv.reservedSmem.offset0,0x4
	.type		.nv.reservedSmem.cap,@object
	.size		.nv.reservedSmem.cap,0x4
